//
// Generated by NVIDIA NVVM Compiler
//
// Compiler Build ID: CL-36424714
// Cuda compilation tools, release 13.0, V13.0.88
// Based on NVVM 20.0.0
//

.version 9.0
.target sm_100
.address_size 64

	// .globl	_Z18bellmanford_kerneliiPiS_S_S_

.visible .entry _Z18bellmanford_kerneliiPiS_S_S_(
	.param .u32 _Z18bellmanford_kerneliiPiS_S_S__param_0,
	.param .u32 _Z18bellmanford_kerneliiPiS_S_S__param_1,
	.param .u64 .ptr .align 1 _Z18bellmanford_kerneliiPiS_S_S__param_2,
	.param .u64 .ptr .align 1 _Z18bellmanford_kerneliiPiS_S_S__param_3,
	.param .u64 .ptr .align 1 _Z18bellmanford_kerneliiPiS_S_S__param_4,
	.param .u64 .ptr .align 1 _Z18bellmanford_kerneliiPiS_S_S__param_5
)
{
	.reg .pred 	%p<10>;
	.reg .b32 	%r<25>;
	.reg .b64 	%rd<15>;

	ld.param.u32 	%r10, [_Z18bellmanford_kerneliiPiS_S_S__param_0];
	ld.param.u32 	%r11, [_Z18bellmanford_kerneliiPiS_S_S__param_1];
	ld.param.u64 	%rd6, [_Z18bellmanford_kerneliiPiS_S_S__param_2];
	ld.param.u64 	%rd9, [_Z18bellmanford_kerneliiPiS_S_S__param_3];
	ld.param.u64 	%rd7, [_Z18bellmanford_kerneliiPiS_S_S__param_4];
	ld.param.u64 	%rd8, [_Z18bellmanford_kerneliiPiS_S_S__param_5];
	cvta.to.global.u64 	%rd1, %rd9;
	mov.u32 	%r1, %ntid.x;
	mov.u32 	%r12, %ctaid.x;
	mov.u32 	%r13, %tid.x;
	mad.lo.s32 	%r2, %r1, %r12, %r13;
	setp.ge.s32 	%p1, %r2, %r11;
	@%p1 bra 	$L__BB0_11;
	setp.lt.s32 	%p2, %r11, 1;
	@%p2 bra 	$L__BB0_9;
	mov.u32 	%r15, %nctaid.x;
	mul.lo.s32 	%r3, %r1, %r15;
	cvta.to.global.u64 	%rd2, %rd6;
	cvta.to.global.u64 	%rd3, %rd7;
	mov.b32 	%r23, 0;
$L__BB0_3:
	mul.lo.s32 	%r5, %r23, %r11;
	mul.wide.u32 	%rd10, %r23, 4;
	add.s64 	%rd4, %rd1, %rd10;
	mov.u32 	%r24, %r2;
$L__BB0_4:
	add.s32 	%r16, %r24, %r5;
	mul.wide.s32 	%rd11, %r16, 4;
	add.s64 	%rd12, %rd2, %rd11;
	ld.global.u32 	%r17, [%rd12];
	ld.global.u32 	%r18, [%rd4];
	add.s32 	%r7, %r18, %r17;
	setp.gt.s32 	%p3, %r17, 999999;
	@%p3 bra 	$L__BB0_7;
	mul.wide.s32 	%rd13, %r24, 4;
	add.s64 	%rd5, %rd1, %rd13;
	ld.global.u32 	%r19, [%rd5];
	setp.ge.s32 	%p4, %r7, %r19;
	@%p4 bra 	$L__BB0_7;
	st.global.u32 	[%rd5], %r7;
	mov.b32 	%r20, 1;
	st.global.u32 	[%rd3], %r20;
$L__BB0_7:
	add.s32 	%r24, %r24, %r3;
	setp.lt.s32 	%p5, %r24, %r11;
	@%p5 bra 	$L__BB0_4;
	add.s32 	%r23, %r23, 1;
	setp.ne.s32 	%p6, %r23, %r11;
	@%p6 bra 	$L__BB0_3;
$L__BB0_9:
	bar.sync 	0;
	add.s32 	%r21, %r11, -1;
	setp.ne.s32 	%p7, %r10, %r21;
	setp.eq.s64 	%p8, %rd7, 0;
	or.pred  	%p9, %p7, %p8;
	@%p9 bra 	$L__BB0_11;
	cvta.to.global.u64 	%rd14, %rd8;
	mov.b32 	%r22, 1;
	st.global.u32 	[%rd14], %r22;
$L__BB0_11:
	ret;

}


// ===== COMPILED SASS (sm_100) =====

	.target	sm_100

	.elftype	@"ET_EXEC"


//--------------------- .note.nv.tkinfo           --------------------------
	.section	.note.nv.tkinfo,"",@"SHT_NOTE"
	.sectionflags	@"SHF_NOTE_NV_TKINFO"
	.tkinfo
        /*0018*/ 	.word	0x00000002
        /*0030*/ 	.string	""
        /*0030*/ 	.string	"ptxas"
        /*0030*/ 	.string	"Cuda compilation tools, release 13.0, V13.0.88"
        /*0030*/ 	.string	"Build cuda_13.0.r13.0/compiler.36424714_0"
        /*0030*/ 	.string	"-arch sm_100 -m 64 "



//--------------------- .note.nv.cuinfo           --------------------------
	.section	.note.nv.cuinfo,"",@"SHT_NOTE"
	.sectionflags	@"SHF_NOTE_NV_CUINFO"
        /*0018*/ 	.short	0x0002
        /*001a*/ 	.short	0x0064
        /*001c*/ 	.short	0x0082
	.zero		2


//--------------------- .nv.info                  --------------------------
	.section	.nv.info,"",@"SHT_CUDA_INFO"
	.align	4


	//----- nvinfo : EIATTR_REGCOUNT
	.align		4
        /*0000*/ 	.byte	0x04, 0x2f
        /*0002*/ 	.short	(.L_1 - .L_0)
	.align		4
.L_0:
        /*0004*/ 	.word	index@(_Z18bellmanford_kerneliiPiS_S_S_)
        /*0008*/ 	.word	0x00000016


	//----- nvinfo : EIATTR_FRAME_SIZE
	.align		4
.L_1:
        /*000c*/ 	.byte	0x04, 0x11
        /*000e*/ 	.short	(.L_3 - .L_2)
	.align		4
.L_2:
        /*0010*/ 	.word	index@(_Z18bellmanford_kerneliiPiS_S_S_)
        /*0014*/ 	.word	0x00000000


	//----- nvinfo : EIATTR_MIN_STACK_SIZE
	.align		4
.L_3:
        /*0018*/ 	.byte	0x04, 0x12
        /*001a*/ 	.short	(.L_5 - .L_4)
	.align		4
.L_4:
        /*001c*/ 	.word	index@(_Z18bellmanford_kerneliiPiS_S_S_)
        /*0020*/ 	.word	0x00000000
.L_5:


//--------------------- .nv.compat                --------------------------
	.section	.nv.compat,"",@"SHT_CUDA_COMPAT_INFO"
	.align	4
        /*0000*/ 	.byte	0x02, 0x09, 0x00, 0x00, 0x02, 0x02, 0x01, 0x00, 0x02, 0x05, 0x05, 0x00, 0x03, 0x07, 0x01, 0x01
        /*0010*/ 	.byte	0x02, 0x03, 0x00, 0x00, 0x02, 0x06, 0x01, 0x00, 0x04, 0x0b, 0x08, 0x00, 0x09, 0x00, 0x00, 0x00
        /*0020*/ 	.byte	0x00, 0x00, 0x00, 0x00


//--------------------- .nv.info._Z18bellmanford_kerneliiPiS_S_S_ --------------------------
	.section	.nv.info._Z18bellmanford_kerneliiPiS_S_S_,"",@"SHT_CUDA_INFO"
	.sectionflags	@""
	.align	4


	//----- nvinfo : EIATTR_CUDA_API_VERSION
	.align		4
        /*0000*/ 	.byte	0x04, 0x37
        /*0002*/ 	.short	(.L_7 - .L_6)
.L_6:
        /*0004*/ 	.word	0x00000082


	//----- nvinfo : EIATTR_KPARAM_INFO
	.align		4
.L_7:
        /*0008*/ 	.byte	0x04, 0x17
        /*000a*/ 	.short	(.L_9 - .L_8)
.L_8:
        /*000c*/ 	.word	0x00000000
        /*0010*/ 	.short	0x0005
        /*0012*/ 	.short	0x0020
        /*0014*/ 	.byte	0x00, 0xf5, 0x21, 0x00


	//----- nvinfo : EIATTR_KPARAM_INFO
	.align		4
.L_9:
        /*0018*/ 	.byte	0x04, 0x17
        /*001a*/ 	.short	(.L_11 - .L_10)
.L_10:
        /*001c*/ 	.word	0x00000000
        /*0020*/ 	.short	0x0004
        /*0022*/ 	.short	0x0018
        /*0024*/ 	.byte	0x00, 0xf5, 0x21, 0x00


	//----- nvinfo : EIATTR_KPARAM_INFO
	.align		4
.L_11:
        /*0028*/ 	.byte	0x04, 0x17
        /*002a*/ 	.short	(.L_13 - .L_12)
.L_12:
        /*002c*/ 	.word	0x00000000
        /*0030*/ 	.short	0x0003
        /*0032*/ 	.short	0x0010
        /*0034*/ 	.byte	0x00, 0xf5, 0x21, 0x00


	//----- nvinfo : EIATTR_KPARAM_INFO
	.align		4
.L_13:
        /*0038*/ 	.byte	0x04, 0x17
        /*003a*/ 	.short	(.L_15 - .L_14)
.L_14:
        /*003c*/ 	.word	0x00000000
        /*0040*/ 	.short	0x0002
        /*0042*/ 	.short	0x0008
        /*0044*/ 	.byte	0x00, 0xf5, 0x21, 0x00


	//----- nvinfo : EIATTR_KPARAM_INFO
	.align		4
.L_15:
        /*0048*/ 	.byte	0x04, 0x17
        /*004a*/ 	.short	(.L_17 - .L_16)
.L_16:
        /*004c*/ 	.word	0x00000000
        /*0050*/ 	.short	0x0001
        /*0052*/ 	.short	0x0004
        /*0054*/ 	.byte	0x00, 0xf0, 0x11, 0x00


	//----- nvinfo : EIATTR_KPARAM_INFO
	.align		4
.L_17:
        /*0058*/ 	.byte	0x04, 0x17
        /*005a*/ 	.short	(.L_19 - .L_18)
.L_18:
        /*005c*/ 	.word	0x00000000
        /*0060*/ 	.short	0x0000
        /*0062*/ 	.short	0x0000
        /*0064*/ 	.byte	0x00, 0xf0, 0x11, 0x00


	//----- nvinfo : EIATTR_SPARSE_MMA_MASK
	.align		4
.L_19:
        /*0068*/ 	.byte	0x03, 0x50
        /*006a*/ 	.short	0x0000


	//----- nvinfo : EIATTR_MAXREG_COUNT
	.align		4
        /*006c*/ 	.byte	0x03, 0x1b
        /*006e*/ 	.short	0x00ff


	//----- nvinfo : EIATTR_NUM_BARRIERS
	.align		4
        /*0070*/ 	.byte	0x02, 0x4c
        /*0072*/ 	.byte	0x01
	.zero		1


	//----- nvinfo : EIATTR_MERCURY_ISA_VERSION
	.align		4
        /*0074*/ 	.byte	0x03, 0x5f
        /*0076*/ 	.short	0x0101


	//----- nvinfo : EIATTR_VRC_CTA_INIT_COUNT
	.align		4
        /*0078*/ 	.byte	0x02, 0x4a
	.zero		1
	.zero		1


	//----- nvinfo : EIATTR_EXIT_INSTR_OFFSETS
	.align		4
        /*007c*/ 	.byte	0x04, 0x1c
        /*007e*/ 	.short	(.L_21 - .L_20)


	//   ....[0]....
.L_20:
        /*0080*/ 	.word	0x00000080


	//   ....[1]....
        /*0084*/ 	.word	0x00000370


	//   ....[2]....
        /*0088*/ 	.word	0x000003b0


	//----- nvinfo : EIATTR_CRS_STACK_SIZE
	.align		4
.L_21:
        /*008c*/ 	.byte	0x04, 0x1e
        /*008e*/ 	.short	(.L_23 - .L_22)
.L_22:
        /*0090*/ 	.word	0x00000000


	//----- nvinfo : EIATTR_CBANK_PARAM_SIZE
	.align		4
.L_23:
        /*0094*/ 	.byte	0x03, 0x19
        /*0096*/ 	.short	0x0028


	//----- nvinfo : EIATTR_PARAM_CBANK
	.align		4
        /*0098*/ 	.byte	0x04, 0x0a
        /*009a*/ 	.short	(.L_25 - .L_24)
	.align		4
.L_24:
        /*009c*/ 	.word	index@(.nv.constant0._Z18bellmanford_kerneliiPiS_S_S_)
        /*00a0*/ 	.short	0x0380
        /*00a2*/ 	.short	0x0028


	//----- nvinfo : EIATTR_SW_WAR
	.align		4
.L_25:
        /*00a4*/ 	.byte	0x04, 0x36
        /*00a6*/ 	.short	(.L_27 - .L_26)
.L_26:
        /*00a8*/ 	.word	0x00000008
.L_27:


//--------------------- .nv.callgraph             --------------------------
	.section	.nv.callgraph,"",@"SHT_CUDA_CALLGRAPH"
	.align	4
	.sectionentsize	8
	.align		4
        /*0000*/ 	.word	0x00000000
	.align		4
        /*0004*/ 	.word	0xffffffff
	.align		4
        /*0008*/ 	.word	0x00000000
	.align		4
        /*000c*/ 	.word	0xfffffffe
	.align		4
        /*0010*/ 	.word	0x00000000
	.align		4
        /*0014*/ 	.word	0xfffffffd
	.align		4
        /*0018*/ 	.word	0x00000000
	.align		4
        /*001c*/ 	.word	0xfffffffc


//--------------------- .text._Z18bellmanford_kerneliiPiS_S_S_ --------------------------
	.section	.text._Z18bellmanford_kerneliiPiS_S_S_,"ax",@progbits
	.align	128
        .global         _Z18bellmanford_kerneliiPiS_S_S_
        .type           _Z18bellmanford_kerneliiPiS_S_S_,@function
        .size           _Z18bellmanford_kerneliiPiS_S_S_,(.L_x_7 - _Z18bellmanford_kerneliiPiS_S_S_)
        .other          _Z18bellmanford_kerneliiPiS_S_S_,@"STO_CUDA_ENTRY STV_DEFAULT"
_Z18bellmanford_kerneliiPiS_S_S_:
.text._Z18bellmanford_kerneliiPiS_S_S_:
[----:B------:R-:W-:Y:S01]  /*0000*/  LDC R1, c[0x0][0x37c] ;  /* 0x0000df00ff017b82 */ /* 0x000fe20000000800 */
[----:B------:R-:W0:Y:S01]  /*0010*/  S2R R0, SR_CTAID.X ;  /* 0x0000000000007919 */ /* 0x000e220000002500 */
[----:B------:R-:W0:Y:S01]  /*0020*/  LDCU UR5, c[0x0][0x360] ;  /* 0x00006c00ff0577ac */ /* 0x000e220008000800 */
[----:B------:R-:W0:Y:S01]  /*0030*/  S2R R3, SR_TID.X ;  /* 0x0000000000037919 */ /* 0x000e220000002100 */
[----:B------:R-:W1:Y:S02]  /*0040*/  LDCU UR4, c[0x0][0x384] ;  /* 0x00007080ff0477ac */ /* 0x000e640008000800 */
[----:B-1----:R-:W-:Y:S02]  /*0050*/  IMAD.U32 R12, RZ, RZ, UR4 ;  /* 0x00000004ff0c7e24 */ /* 0x002fe4000f8e00ff */
[----:B0-----:R-:W-:-:S05]  /*0060*/  IMAD R0, R0, UR5, R3 ;  /* 0x0000000500007c24 */ /* 0x001fca000f8e0203 */
[----:B------:R-:W-:-:S13]  /*0070*/  ISETP.GE.AND P0, PT, R0, R12, PT ;  /* 0x0000000c0000720c */ /* 0x000fda0003f06270 */
[----:B------:R-:W-:Y:S05]  /*0080*/  @P0 EXIT ;  /* 0x000000000000094d */ /* 0x000fea0003800000 */
[----:B------:R-:W-:Y:S01]  /*0090*/  ISETP.GE.AND P0, PT, R12, 0x1, PT ;  /* 0x000000010c00780c */ /* 0x000fe20003f06270 */
[----:B------:R-:W0:-:S12]  /*00a0*/  LDCU.64 UR6, c[0x0][0x358] ;  /* 0x00006b00ff0677ac */ /* 0x000e180008000a00 */
[----:B------:R-:W-:Y:S05]  /*00b0*/  @!P0 BRA `(.L_x_0) ;  /* 0x0000000000908947 */ /* 0x000fea0003800000 */
[----:B------:R-:W1:Y:S01]  /*00c0*/  LDCU UR4, c[0x0][0x370] ;  /* 0x00006e00ff0477ac */ /* 0x000e620008000800 */
[----:B------:R-:W-:Y:S01]  /*00d0*/  IMAD.MOV.U32 R13, RZ, RZ, RZ ;  /* 0x000000ffff0d7224 */ /* 0x000fe200078e00ff */
[----:B-1----:R-:W-:-:S12]  /*00e0*/  UIMAD UR4, UR5, UR4, URZ ;  /* 0x00000004050472a4 */ /* 0x002fd8000f8e02ff */
.L_x_5:
[----:B-1----:R-:W1:Y:S01]  /*00f0*/  LDC.64 R6, c[0x0][0x390] ;  /* 0x0000e400ff067b82 */ /* 0x002e620000000a00 */
[----:B------:R-:W2:Y:S01]  /*0100*/  LDCU UR8, c[0x0][0x384] ;  /* 0x00007080ff0877ac */ /* 0x000ea20008000800 */
[----:B------:R-:W-:Y:S01]  /*0110*/  MOV R14, R13 ;  /* 0x0000000d000e7202 */ /* 0x000fe20000000f00 */
[----:B------:R-:W-:Y:S01]  /*0120*/  BSSY.RECONVERGENT B0, `(.L_x_1) ;  /* 0x000001c000007945 */ /* 0x000fe20003800200 */
[----:B------:R-:W-:Y:S01]  /*0130*/  MOV R15, R0 ;  /* 0x00000000000f7202 */ /* 0x000fe20000000f00 */
[----:B------:R-:W3:Y:S03]  /*0140*/  LDCU UR9, c[0x0][0x384] ;  /* 0x00007080ff0977ac */ /* 0x000ee60008000800 */
[----:B------:R-:W4:Y:S08]  /*0150*/  LDC.64 R2, c[0x0][0x390] ;  /* 0x0000e400ff027b82 */ /* 0x000f300000000a00 */
[----:B------:R-:W0:Y:S01]  /*0160*/  LDC.64 R4, c[0x0][0x388] ;  /* 0x0000e200ff047b82 */ /* 0x000e220000000a00 */
[----:B-1----:R-:W-:-:S04]  /*0170*/  IMAD.WIDE.U32 R6, R13, 0x4, R6 ;  /* 0x000000040d067825 */ /* 0x002fc800078e0006 */
[----:B------:R-:W-:-:S05]  /*0180*/  VIADD R13, R13, 0x1 ;  /* 0x000000010d0d7836 */ /* 0x000fca0000000000 */
[----:B--234-:R-:W-:-:S13]  /*0190*/  ISETP.NE.AND P0, PT, R13, UR8, PT ;  /* 0x000000080d007c0c */ /* 0x01cfda000bf05270 */
.L_x_4:
[----:B------:R-:W-:Y:S01]  /*01a0*/  IMAD.U32 R12, RZ, RZ, UR9 ;  /* 0x00000009ff0c7e24 */ /* 0x000fe2000f8e00ff */
[----:B01----:R-:W2:Y:S03]  /*01b0*/  LDG.E R11, desc[UR6][R6.64] ;  /* 0x00000006060b7981 */ /* 0x003ea6000c1e1900 */
[----:B------:R-:W-:-:S04]  /*01c0*/  IMAD R9, R14, R12, R15 ;  /* 0x0000000c0e097224 */ /* 0x000fc800078e020f */
[----:B------:R-:W-:-:S06]  /*01d0*/  IMAD.WIDE R8, R9, 0x4, R4 ;  /* 0x0000000409087825 */ /* 0x000fcc00078e0204 */
[----:B------:R-:W3:Y:S01]  /*01e0*/  LDG.E R8, desc[UR6][R8.64] ;  /* 0x0000000608087981 */ /* 0x000ee2000c1e1900 */
[----:B------:R-:W-:Y:S01]  /*01f0*/  BSSY.RECONVERGENT B1, `(.L_x_2) ;  /* 0x000000b000017945 */ /* 0x000fe20003800200 */
[C---:B---3--:R-:W-:Y:S02]  /*0200*/  ISETP.GT.AND P1, PT, R8.reuse, 0xf423f, PT ;  /* 0x000f423f0800780c */ /* 0x048fe40003f24270 */
[----:B--2---:R-:W-:-:S11]  /*0210*/  IADD3 R19, PT, PT, R8, R11, RZ ;  /* 0x0000000b08137210 */ /* 0x004fd60007ffe0ff */
[----:B------:R-:W-:Y:S05]  /*0220*/  @P1 BRA `(.L_x_3) ;  /* 0x00000000001c1947 */ /* 0x000fea0003800000 */
[----:B------:R-:W-:-:S05]  /*0230*/  IMAD.WIDE R10, R15, 0x4, R2 ;  /* 0x000000040f0a7825 */ /* 0x000fca00078e0202 */
[----:B------:R-:W2:Y:S02]  /*0240*/  LDG.E R8, desc[UR6][R10.64] ;  /* 0x000000060a087981 */ /* 0x000ea4000c1e1900 */
[----:B--2---:R-:W-:-:S13]  /*0250*/  ISETP.GE.AND P1, PT, R19, R8, PT ;  /* 0x000000081300720c */ /* 0x004fda0003f26270 */
[----:B------:R-:W0:Y:S01]  /*0260*/  @!P1 LDC.64 R8, c[0x0][0x398] ;  /* 0x0000e600ff089b82 */ /* 0x000e220000000a00 */
[----:B------:R-:W-:Y:S01]  /*0270*/  @!P1 IMAD.MOV.U32 R17, RZ, RZ, 0x1 ;  /* 0x00000001ff119424 */ /* 0x000fe200078e00ff */
[----:B------:R1:W-:Y:S04]  /*0280*/  @!P1 STG.E desc[UR6][R10.64], R19 ;  /* 0x000000130a009986 */ /* 0x0003e8000c101906 */
[----:B0-----:R1:W-:Y:S02]  /*0290*/  @!P1 STG.E desc[UR6][R8.64], R17 ;  /* 0x0000001108009986 */ /* 0x0013e4000c101906 */
.L_x_3:
[----:B------:R-:W-:Y:S05]  /*02a0*/  BSYNC.RECONVERGENT B1 ;  /* 0x0000000000017941 */ /* 0x000fea0003800200 */
.L_x_2:
[----:B------:R-:W-:-:S04]  /*02b0*/  IADD3 R15, PT, PT, R15, UR4, RZ ;  /* 0x000000040f0f7c10 */ /* 0x000fc8000fffe0ff */
[----:B------:R-:W-:-:S13]  /*02c0*/  ISETP.GE.AND P1, PT, R15, R12, PT ;  /* 0x0000000c0f00720c */ /* 0x000fda0003f26270 */
[----:B------:R-:W-:Y:S05]  /*02d0*/  @!P1 BRA `(.L_x_4) ;  /* 0xfffffffc00b09947 */ /* 0x000fea000383ffff */
[----:B------:R-:W-:Y:S05]  /*02e0*/  BSYNC.RECONVERGENT B0 ;  /* 0x0000000000007941 */ /* 0x000fea0003800200 */
.L_x_1:
[----:B------:R-:W-:Y:S05]  /*02f0*/  @P0 BRA `(.L_x_5) ;  /* 0xfffffffc007c0947 */ /* 0x000fea000383ffff */
.L_x_0:
[----:B------:R-:W2:Y:S01]  /*0300*/  LDCU.64 UR8, c[0x0][0x398] ;  /* 0x00007300ff0877ac */ /* 0x000ea20008000a00 */
[----:B------:R-:W-:Y:S01]  /*0310*/  VIADD R0, R12, 0xffffffff ;  /* 0xffffffff0c007836 */ /* 0x000fe20000000000 */
[----:B------:R-:W3:Y:S01]  /*0320*/  LDCU UR10, c[0x0][0x380] ;  /* 0x00007000ff0a77ac */ /* 0x000ee20008000800 */
[----:B------:R-:W-:Y:S01]  /*0330*/  BAR.SYNC.DEFER_BLOCKING 0x0 ;  /* 0x0000000000007b1d */ /* 0x000fe20000010000 */
[----:B--2---:R-:W-:-:S04]  /*0340*/  ISETP.NE.U32.AND P0, PT, RZ, UR8, PT ;  /* 0x00000008ff007c0c */ /* 0x004fc8000bf05070 */
[----:B------:R-:W-:-:S04]  /*0350*/  ISETP.NE.AND.EX P0, PT, RZ, UR9, PT, P0 ;  /* 0x00000009ff007c0c */ /* 0x000fc8000bf05300 */
[----:B---3--:R-:W-:-:S13]  /*0360*/  ISETP.NE.OR P0, PT, R0, UR10, !P0 ;  /* 0x0000000a00007c0c */ /* 0x008fda000c705670 */
[----:B0-----:R-:W-:Y:S05]  /*0370*/  @P0 EXIT ;  /* 0x000000000000094d */ /* 0x001fea0003800000 */
[----:B------:R-:W0:Y:S01]  /*0380*/  LDC.64 R2, c[0x0][0x3a0] ;  /* 0x0000e800ff027b82 */ /* 0x000e220000000a00 */
[----:B------:R-:W-:-:S05]  /*0390*/  HFMA2 R5, -RZ, RZ, 0, 5.9604644775390625e-08 ;  /* 0x00000001ff057431 */ /* 0x000fca00000001ff */
[----:B0-----:R-:W-:Y:S01]  /*03a0*/  STG.E desc[UR6][R2.64], R5 ;  /* 0x0000000502007986 */ /* 0x001fe2000c101906 */
[----:B------:R-:W-:Y:S05]  /*03b0*/  EXIT ;  /* 0x000000000000794d */ /* 0x000fea0003800000 */
.L_x_6:
[----:B------:R-:W-:-:S00]  /*03c0*/  BRA `(.L_x_6) ;  /* 0xfffffffc00fc7947 */ /* 0x000fc0000383ffff */
[----:B------:R-:W-:-:S00]  /*03d0*/  NOP ;  /* 0x0000000000007918 */ /* 0x000fc00000000000 */
        /* <DEDUP_REMOVED lines=10> */
.L_x_7:


//--------------------- .nv.shared.reserved.0     --------------------------
	.section	.nv.shared.reserved.0,"aw",@nobits
	.weak		__nv_reservedSMEM_offset_0_alias
	.size		__nv_reservedSMEM_offset_0_alias, 0, 64
	.other		__nv_reservedSMEM_offset_0_alias,@"STO_CUDA_RESERVED_SHARED STV_DEFAULT"
__nv_reservedSMEM_offset_0_alias:
	.zero		0
	.zero		64


//--------------------- .nv.constant0._Z18bellmanford_kerneliiPiS_S_S_ --------------------------
	.section	.nv.constant0._Z18bellmanford_kerneliiPiS_S_S_,"a",@progbits
	.sectionflags	@""
	.align	4
.nv.constant0._Z18bellmanford_kerneliiPiS_S_S_:
	.zero		936


//--------------------- SYMBOLS --------------------------

	.type		.nv.reservedSmem.offset0,@object
	.size		.nv.reservedSmem.offset0,0x4
